	.headerflags	@"EF_CUDA_TEXMODE_UNIFIED EF_CUDA_64BIT_ADDRESS EF_CUDA_ACCELERATORS EF_CUDA_SM90 EF_CUDA_VIRTUAL_SM(EF_CUDA_SM90)"
	.elftype	@"ET_EXEC"


//--------------------- .nv.info                  --------------------------
	.section	.nv.info,"",@"SHT_CUDA_INFO"
	.align	4


	//----- nvinfo : EIATTR_REGCOUNT
	.align		4
        /*0000*/ 	.byte	0x04, 0x2f
        /*0002*/ 	.short	(.L_1 - .L_0)
	.align		4
.L_0:
        /*0004*/ 	.word	index@(triton_poi_fused_cat_135)
        /*0008*/ 	.word	0x0000000e


	//----- nvinfo : EIATTR_MIN_STACK_SIZE
	.align		4
.L_1:
        /*000c*/ 	.byte	0x04, 0x12
        /*000e*/ 	.short	(.L_3 - .L_2)
	.align		4
.L_2:
        /*0010*/ 	.word	index@(triton_poi_fused_cat_135)
        /*0014*/ 	.word	0x00000000


	//----- nvinfo : EIATTR_FRAME_SIZE
	.align		4
.L_3:
        /*0018*/ 	.byte	0x04, 0x11
        /*001a*/ 	.short	(.L_5 - .L_4)
	.align		4
.L_4:
        /*001c*/ 	.word	index@(triton_poi_fused_cat_135)
        /*0020*/ 	.word	0x00000000


	//----- nvinfo : EIATTR_MIN_STACK_SIZE
	.align		4
.L_5:
        /*0024*/ 	.byte	0x04, 0x12
        /*0026*/ 	.short	(.L_7 - .L_6)
	.align		4
.L_6:
        /*0028*/ 	.word	index@(triton_poi_fused_cat_135)
        /*002c*/ 	.word	0x00000000
.L_7:


//--------------------- .nv.info.triton_poi_fused_cat_135 --------------------------
	.section	.nv.info.triton_poi_fused_cat_135,"",@"SHT_CUDA_INFO"
	.sectionflags	@""
	.align	4


	//----- nvinfo : EIATTR_CUDA_API_VERSION
	.align		4
        /*0000*/ 	.byte	0x04, 0x37
        /*0002*/ 	.short	(.L_9 - .L_8)
.L_8:
        /*0004*/ 	.word	0x0000007c


	//----- nvinfo : EIATTR_KPARAM_INFO
	.align		4
.L_9:
        /*0008*/ 	.byte	0x04, 0x17
        /*000a*/ 	.short	(.L_11 - .L_10)
.L_10:
        /*000c*/ 	.word	0x00000000
        /*0010*/ 	.short	0x0003
        /*0012*/ 	.short	0x0018
        /*0014*/ 	.byte	0x00, 0xf0, 0x11, 0x00


	//----- nvinfo : EIATTR_KPARAM_INFO
	.align		4
.L_11:
        /*0018*/ 	.byte	0x04, 0x17
        /*001a*/ 	.short	(.L_13 - .L_12)
.L_12:
        /*001c*/ 	.word	0x00000000
        /*0020*/ 	.short	0x0002
        /*0022*/ 	.short	0x0010
        /*0024*/ 	.byte	0x00, 0xf4, 0x21, 0x00


	//----- nvinfo : EIATTR_KPARAM_INFO
	.align		4
.L_13:
        /*0028*/ 	.byte	0x04, 0x17
        /*002a*/ 	.short	(.L_15 - .L_14)
.L_14:
        /*002c*/ 	.word	0x00000000
        /*0030*/ 	.short	0x0001
        /*0032*/ 	.short	0x0008
        /*0034*/ 	.byte	0x00, 0xf4, 0x21, 0x00


	//----- nvinfo : EIATTR_KPARAM_INFO
	.align		4
.L_15:
        /*0038*/ 	.byte	0x04, 0x17
        /*003a*/ 	.short	(.L_17 - .L_16)
.L_16:
        /*003c*/ 	.word	0x00000000
        /*0040*/ 	.short	0x0000
        /*0042*/ 	.short	0x0000
        /*0044*/ 	.byte	0x00, 0xf4, 0x21, 0x00


	//----- nvinfo : EIATTR_SPARSE_MMA_MASK
	.align		4
.L_17:
        /*0048*/ 	.byte	0x03, 0x50
        /*004a*/ 	.short	0x0000


	//----- nvinfo : EIATTR_MAXREG_COUNT
	.align		4
        /*004c*/ 	.byte	0x03, 0x1b
        /*004e*/ 	.short	0x00ff


	//----- nvinfo : EIATTR_EXIT_INSTR_OFFSETS
	.align		4
        /*0050*/ 	.byte	0x04, 0x1c
        /*0052*/ 	.short	(.L_19 - .L_18)


	//   ....[0]....
.L_18:
        /*0054*/ 	.word	0x00000180


	//   ....[1]....
        /*0058*/ 	.word	0x000001a0


	//----- nvinfo : EIATTR_REQNTID
	.align		4
.L_19:
        /*005c*/ 	.byte	0x04, 0x10
        /*005e*/ 	.short	(.L_21 - .L_20)
.L_20:
        /*0060*/ 	.word	0x00000080
        /*0064*/ 	.word	0x00000001
        /*0068*/ 	.word	0x00000001


	//----- nvinfo : EIATTR_CBANK_PARAM_SIZE
	.align		4
.L_21:
        /*006c*/ 	.byte	0x03, 0x19
        /*006e*/ 	.short	0x001c


	//----- nvinfo : EIATTR_PARAM_CBANK
	.align		4
        /*0070*/ 	.byte	0x04, 0x0a
        /*0072*/ 	.short	(.L_23 - .L_22)
	.align		4
.L_22:
        /*0074*/ 	.word	index@(.nv.constant0.triton_poi_fused_cat_135)
        /*0078*/ 	.short	0x0210
        /*007a*/ 	.short	0x001c


	//----- nvinfo : EIATTR_SW_WAR
	.align		4
.L_23:
        /*007c*/ 	.byte	0x04, 0x36
        /*007e*/ 	.short	(.L_25 - .L_24)
.L_24:
        /*0080*/ 	.word	0x00000008
.L_25:


//--------------------- .nv.callgraph             --------------------------
	.section	.nv.callgraph,"",@"SHT_CUDA_CALLGRAPH"
	.align	4
	.sectionentsize	8
	.align		4
        /*0000*/ 	.word	0x00000000
	.align		4
        /*0004*/ 	.word	0xffffffff
	.align		4
        /*0008*/ 	.word	0x00000000
	.align		4
        /*000c*/ 	.word	0xfffffffe
	.align		4
        /*0010*/ 	.word	0x00000000
	.align		4
        /*0014*/ 	.word	0xfffffffd
	.align		4
        /*0018*/ 	.word	0x00000000
	.align		4
        /*001c*/ 	.word	0xfffffffc


//--------------------- .text.triton_poi_fused_cat_135 --------------------------
	.section	.text.triton_poi_fused_cat_135,"ax",@progbits
	.align	128
        .global         triton_poi_fused_cat_135
        .type           triton_poi_fused_cat_135,@function
        .size           triton_poi_fused_cat_135,(.L_x_1 - triton_poi_fused_cat_135)
        .other          triton_poi_fused_cat_135,@"STO_CUDA_ENTRY STV_DEFAULT"
triton_poi_fused_cat_135:
.text.triton_poi_fused_cat_135:
[----:B------:R-:W0:Y:S02]  /*0000*/  LDC R1, c[0x0][0x28] ;  /* 0x00000a00ff017b82 */ /* 0x000e240000000800 */
[----:B------:R-:W1:Y:S01]  /*0010*/  S2R R0, SR_TID.X ;  /* 0x0000000000007919 */ /* 0x000e620000002100 */
[----:B------:R-:W2:Y:S01]  /*0020*/  LDC.64 R4, c[0x0][0x210] ;  /* 0x00008400ff047b82 */ /* 0x000ea20000000a00 */
[----:B------:R-:W-:Y:S01]  /*0030*/  CS2R R2, SRZ ;  /* 0x0000000000027805 */ /* 0x000fe2000001ff00 */
[----:B------:R-:W-:Y:S01]  /*0040*/  ULDC.64 UR4, c[0x0][0x208] ;  /* 0x0000820000047ab9 */ /* 0x000fe20000000a00 */
[----:B------:R-:W3:Y:S05]  /*0050*/  S2R R11, SR_CTAID.X ;  /* 0x00000000000b7919 */ /* 0x000eea0000002500 */
[----:B------:R-:W4:Y:S08]  /*0060*/  LDC.64 R6, c[0x0][0x218] ;  /* 0x00008600ff067b82 */ /* 0x000f300000000a00 */
[----:B------:R-:W5:Y:S01]  /*0070*/  LDC.64 R8, c[0x0][0x220] ;  /* 0x00008800ff087b82 */ /* 0x000f620000000a00 */
[----:B-1----:R-:W-:-:S05]  /*0080*/  IMAD.SHL.U32 R0, R0, 0x2, RZ ;  /* 0x0000000200007824 */ /* 0x002fca00078e00ff */
[----:B------:R-:W-:-:S05]  /*0090*/  LOP3.LUT R0, R0, 0xfe, RZ, 0xc0, !PT ;  /* 0x000000fe00007812 */ /* 0x000fca00078ec0ff */
[----:B---3--:R-:W-:-:S04]  /*00a0*/  IMAD R11, R11, 0x100, R0 ;  /* 0x000001000b0b7824 */ /* 0x008fc800078e0200 */
[C---:B--2---:R-:W-:Y:S01]  /*00b0*/  IMAD.WIDE R4, R11.reuse, 0x4, R4 ;  /* 0x000000040b047825 */ /* 0x044fe200078e0204 */
[----:B------:R-:W-:-:S13]  /*00c0*/  ISETP.GE.AND P0, PT, R11, 0x200, PT ;  /* 0x000002000b00780c */ /* 0x000fda0003f06270 */
[----:B------:R5:W2:Y:S01]  /*00d0*/  @!P0 LDG.E.64 R2, desc[UR4][R4.64] ;  /* 0x0000000404028981 */ /* 0x000aa2000c1e1b00 */
[----:B------:R-:W-:-:S04]  /*00e0*/  SHF.R.S32.HI R0, RZ, 0x1f, R11 ;  /* 0x0000001fff007819 */ /* 0x000fc8000001140b */
[----:B------:R-:W-:-:S04]  /*00f0*/  LEA.HI R0, R0, R11, RZ, 0x7 ;  /* 0x0000000b00007211 */ /* 0x000fc800078f38ff */
[----:B------:R-:W-:Y:S02]  /*0100*/  LOP3.LUT R10, R0, 0xffffff80, RZ, 0xc0, !PT ;  /* 0xffffff80000a7812 */ /* 0x000fe400078ec0ff */
[----:B------:R-:W-:Y:S02]  /*0110*/  SHF.R.S32.HI R0, RZ, 0x7, R0 ;  /* 0x00000007ff007819 */ /* 0x000fe40000011400 */
[----:B------:R-:W-:-:S05]  /*0120*/  IADD3 R11, R11, -R10, RZ ;  /* 0x8000000a0b0b7210 */ /* 0x000fca0007ffe0ff */
[----:B------:R-:W-:-:S04]  /*0130*/  IMAD R11, R0, 0x1780, R11 ;  /* 0x00001780000b7824 */ /* 0x000fc800078e020b */
[----:B----4-:R-:W-:-:S04]  /*0140*/  IMAD.WIDE R6, R11, 0x4, R6 ;  /* 0x000000040b067825 */ /* 0x010fc800078e0206 */
[----:B------:R-:W-:-:S04]  /*0150*/  IMAD.IADD R11, R10, 0x1, R11 ;  /* 0x000000010a0b7824 */ /* 0x000fc800078e020b */
[----:B-----5:R-:W-:Y:S01]  /*0160*/  IMAD.WIDE R4, R11, 0x4, R8 ;  /* 0x000000040b047825 */ /* 0x020fe200078e0208 */
[----:B--2---:R1:W-:Y:S01]  /*0170*/  @!P0 STG.E.64 desc[UR4][R6.64], R2 ;  /* 0x0000000206008986 */ /* 0x0043e2000c101b04 */
[----:B------:R-:W-:Y:S05]  /*0180*/  @P0 EXIT ;  /* 0x000000000000094d */ /* 0x000fea0003800000 */
[----:B------:R-:W-:Y:S01]  /*0190*/  STG.E.64 desc[UR4][R4.64], R2 ;  /* 0x0000000204007986 */ /* 0x000fe2000c101b04 */
[----:B------:R-:W-:Y:S05]  /*01a0*/  EXIT ;  /* 0x000000000000794d */ /* 0x000fea0003800000 */
.L_x_0:
[----:B------:R-:W-:-:S00]  /*01b0*/  BRA `(.L_x_0) ;  /* 0xfffffffc00fc7947 */ /* 0x000fc0000383ffff */
[----:B------:R-:W-:-:S00]  /*01c0*/  NOP ;  /* 0x0000000000007918 */ /* 0x000fc00000000000 */
        /* <DEDUP_REMOVED lines=11> */
.L_x_1:


//--------------------- .nv.constant0.triton_poi_fused_cat_135 --------------------------
	.section	.nv.constant0.triton_poi_fused_cat_135,"a",@progbits
	.sectionflags	@""
	.align	4
.nv.constant0.triton_poi_fused_cat_135:
	.zero		556
